	.headerflags	@"EF_CUDA_TEXMODE_UNIFIED EF_CUDA_64BIT_ADDRESS EF_CUDA_ACCELERATORS EF_CUDA_SM90 EF_CUDA_VIRTUAL_SM(EF_CUDA_SM90)"
	.elftype	@"ET_EXEC"


//--------------------- .nv.info                  --------------------------
	.section	.nv.info,"",@"SHT_CUDA_INFO"
	.align	4


	//----- nvinfo : EIATTR_REGCOUNT
	.align		4
        /*0000*/ 	.byte	0x04, 0x2f
        /*0002*/ 	.short	(.L_3 - .L_2)
	.align		4
.L_2:
        /*0004*/ 	.word	index@(triton_poi_fused__native_batch_norm_legit_no_training_convolution_hardtanh_43)
        /*0008*/ 	.word	0x00000016


	//----- nvinfo : EIATTR_MIN_STACK_SIZE
	.align		4
.L_3:
        /*000c*/ 	.byte	0x04, 0x12
        /*000e*/ 	.short	(.L_5 - .L_4)
	.align		4
.L_4:
        /*0010*/ 	.word	index@(triton_poi_fused__native_batch_norm_legit_no_training_convolution_hardtanh_43)
        /*0014*/ 	.word	0x00000000


	//----- nvinfo : EIATTR_FRAME_SIZE
	.align		4
.L_5:
        /*0018*/ 	.byte	0x04, 0x11
        /*001a*/ 	.short	(.L_7 - .L_6)
	.align		4
.L_6:
        /*001c*/ 	.word	index@(triton_poi_fused__native_batch_norm_legit_no_training_convolution_hardtanh_43)
        /*0020*/ 	.word	0x00000000


	//----- nvinfo : EIATTR_MIN_STACK_SIZE
	.align		4
.L_7:
        /*0024*/ 	.byte	0x04, 0x12
        /*0026*/ 	.short	(.L_9 - .L_8)
	.align		4
.L_8:
        /*0028*/ 	.word	index@(triton_poi_fused__native_batch_norm_legit_no_training_convolution_hardtanh_43)
        /*002c*/ 	.word	0x00000000
.L_9:


//--------------------- .nv.info.triton_poi_fused__native_batch_norm_legit_no_training_convolution_hardtanh_43 --------------------------
	.section	.nv.info.triton_poi_fused__native_batch_norm_legit_no_training_convolution_hardtanh_43,"",@"SHT_CUDA_INFO"
	.sectionflags	@""
	.align	4


	//----- nvinfo : EIATTR_CUDA_API_VERSION
	.align		4
        /*0000*/ 	.byte	0x04, 0x37
        /*0002*/ 	.short	(.L_11 - .L_10)
.L_10:
        /*0004*/ 	.word	0x0000007c


	//----- nvinfo : EIATTR_KPARAM_INFO
	.align		4
.L_11:
        /*0008*/ 	.byte	0x04, 0x17
        /*000a*/ 	.short	(.L_13 - .L_12)
.L_12:
        /*000c*/ 	.word	0x00000000
        /*0010*/ 	.short	0x0007
        /*0012*/ 	.short	0x0038
        /*0014*/ 	.byte	0x00, 0xf0, 0x11, 0x00


	//----- nvinfo : EIATTR_KPARAM_INFO
	.align		4
.L_13:
        /*0018*/ 	.byte	0x04, 0x17
        /*001a*/ 	.short	(.L_15 - .L_14)
.L_14:
        /*001c*/ 	.word	0x00000000
        /*0020*/ 	.short	0x0006
        /*0022*/ 	.short	0x0030
        /*0024*/ 	.byte	0x00, 0xf4, 0x21, 0x00


	//----- nvinfo : EIATTR_KPARAM_INFO
	.align		4
.L_15:
        /*0028*/ 	.byte	0x04, 0x17
        /*002a*/ 	.short	(.L_17 - .L_16)
.L_16:
        /*002c*/ 	.word	0x00000000
        /*0030*/ 	.short	0x0005
        /*0032*/ 	.short	0x0028
        /*0034*/ 	.byte	0x00, 0xf4, 0x21, 0x00


	//----- nvinfo : EIATTR_KPARAM_INFO
	.align		4
.L_17:
        /*0038*/ 	.byte	0x04, 0x17
        /*003a*/ 	.short	(.L_19 - .L_18)
.L_18:
        /*003c*/ 	.word	0x00000000
        /*0040*/ 	.short	0x0004
        /*0042*/ 	.short	0x0020
        /*0044*/ 	.byte	0x00, 0xf4, 0x21, 0x00


	//----- nvinfo : EIATTR_KPARAM_INFO
	.align		4
.L_19:
        /*0048*/ 	.byte	0x04, 0x17
        /*004a*/ 	.short	(.L_21 - .L_20)
.L_20:
        /*004c*/ 	.word	0x00000000
        /*0050*/ 	.short	0x0003
        /*0052*/ 	.short	0x0018
        /*0054*/ 	.byte	0x00, 0xf4, 0x21, 0x00


	//----- nvinfo : EIATTR_KPARAM_INFO
	.align		4
.L_21:
        /*0058*/ 	.byte	0x04, 0x17
        /*005a*/ 	.short	(.L_23 - .L_22)
.L_22:
        /*005c*/ 	.word	0x00000000
        /*0060*/ 	.short	0x0002
        /*0062*/ 	.short	0x0010
        /*0064*/ 	.byte	0x00, 0xf4, 0x21, 0x00


	//----- nvinfo : EIATTR_KPARAM_INFO
	.align		4
.L_23:
        /*0068*/ 	.byte	0x04, 0x17
        /*006a*/ 	.short	(.L_25 - .L_24)
.L_24:
        /*006c*/ 	.word	0x00000000
        /*0070*/ 	.short	0x0001
        /*0072*/ 	.short	0x0008
        /*0074*/ 	.byte	0x00, 0xf4, 0x21, 0x00


	//----- nvinfo : EIATTR_KPARAM_INFO
	.align		4
.L_25:
        /*0078*/ 	.byte	0x04, 0x17
        /*007a*/ 	.short	(.L_27 - .L_26)
.L_26:
        /*007c*/ 	.word	0x00000000
        /*0080*/ 	.short	0x0000
        /*0082*/ 	.short	0x0000
        /*0084*/ 	.byte	0x00, 0xf4, 0x21, 0x00


	//----- nvinfo : EIATTR_SPARSE_MMA_MASK
	.align		4
.L_27:
        /*0088*/ 	.byte	0x03, 0x50
        /*008a*/ 	.short	0x0000


	//----- nvinfo : EIATTR_MAXREG_COUNT
	.align		4
        /*008c*/ 	.byte	0x03, 0x1b
        /*008e*/ 	.short	0x00ff


	//----- nvinfo : EIATTR_EXIT_INSTR_OFFSETS
	.align		4
        /*0090*/ 	.byte	0x04, 0x1c
        /*0092*/ 	.short	(.L_29 - .L_28)


	//   ....[0]....
.L_28:
        /*0094*/ 	.word	0x00000380


	//   ....[1]....
        /*0098*/ 	.word	0x000003a0


	//----- nvinfo : EIATTR_REQNTID
	.align		4
.L_29:
        /*009c*/ 	.byte	0x04, 0x10
        /*009e*/ 	.short	(.L_31 - .L_30)
.L_30:
        /*00a0*/ 	.word	0x00000080
        /*00a4*/ 	.word	0x00000001
        /*00a8*/ 	.word	0x00000001


	//----- nvinfo : EIATTR_CBANK_PARAM_SIZE
	.align		4
.L_31:
        /*00ac*/ 	.byte	0x03, 0x19
        /*00ae*/ 	.short	0x003c


	//----- nvinfo : EIATTR_PARAM_CBANK
	.align		4
        /*00b0*/ 	.byte	0x04, 0x0a
        /*00b2*/ 	.short	(.L_33 - .L_32)
	.align		4
.L_32:
        /*00b4*/ 	.word	index@(.nv.constant0.triton_poi_fused__native_batch_norm_legit_no_training_convolution_hardtanh_43)
        /*00b8*/ 	.short	0x0210
        /*00ba*/ 	.short	0x003c


	//----- nvinfo : EIATTR_SW_WAR
	.align		4
.L_33:
        /*00bc*/ 	.byte	0x04, 0x36
        /*00be*/ 	.short	(.L_35 - .L_34)
.L_34:
        /*00c0*/ 	.word	0x00000008
.L_35:


//--------------------- .nv.callgraph             --------------------------
	.section	.nv.callgraph,"",@"SHT_CUDA_CALLGRAPH"
	.align	4
	.sectionentsize	8
	.align		4
        /*0000*/ 	.word	0x00000000
	.align		4
        /*0004*/ 	.word	0xffffffff
	.align		4
        /*0008*/ 	.word	0x00000000
	.align		4
        /*000c*/ 	.word	0xfffffffe
	.align		4
        /*0010*/ 	.word	0x00000000
	.align		4
        /*0014*/ 	.word	0xfffffffd
	.align		4
        /*0018*/ 	.word	0x00000000
	.align		4
        /*001c*/ 	.word	0xfffffffc


//--------------------- .nv.constant4             --------------------------
	.section	.nv.constant4,"a",@progbits
	.align	8
	.align		8
.nv.constant4:
        /*0000*/ 	.dword	_$_str
	.align		8
        /*0008*/ 	.dword	_$_str_$_2


//--------------------- .text.triton_poi_fused__native_batch_norm_legit_no_training_convolution_hardtanh_43 --------------------------
	.section	.text.triton_poi_fused__native_batch_norm_legit_no_training_convolution_hardtanh_43,"ax",@progbits
	.align	128
        .global         triton_poi_fused__native_batch_norm_legit_no_training_convolution_hardtanh_43
        .type           triton_poi_fused__native_batch_norm_legit_no_training_convolution_hardtanh_43,@function
        .size           triton_poi_fused__native_batch_norm_legit_no_training_convolution_hardtanh_43,(.L_x_1 - triton_poi_fused__native_batch_norm_legit_no_training_convolution_hardtanh_43)
        .other          triton_poi_fused__native_batch_norm_legit_no_training_convolution_hardtanh_43,@"STO_CUDA_ENTRY STV_DEFAULT"
triton_poi_fused__native_batch_norm_legit_no_training_convolution_hardtanh_43:
.text.triton_poi_fused__native_batch_norm_legit_no_training_convolution_hardtanh_43:
[----:B------:R-:W0:Y:S01]  /*0000*/  LDC R1, c[0x0][0x28] ;  /* 0x00000a00ff017b82 */ /* 0x000e220000000800 */
[----:B------:R-:W1:Y:S07]  /*0010*/  S2R R2, SR_TID.X ;  /* 0x0000000000027919 */ /* 0x000e6e0000002100 */
[----:B------:R-:W2:Y:S01]  /*0020*/  LDC.64 R12, c[0x0][0x228] ;  /* 0x00008a00ff0c7b82 */ /* 0x000ea20000000a00 */
[----:B------:R-:W-:Y:S01]  /*0030*/  ULDC.64 UR4, c[0x0][0x208] ;  /* 0x0000820000047ab9 */ /* 0x000fe20000000a00 */
[----:B------:R-:W3:Y:S06]  /*0040*/  S2R R3, SR_CTAID.X ;  /* 0x0000000000037919 */ /* 0x000eec0000002500 */
[----:B------:R-:W4:Y:S08]  /*0050*/  LDC.64 R10, c[0x0][0x218] ;  /* 0x00008600ff0a7b82 */ /* 0x000f300000000a00 */
[----:B------:R-:W5:Y:S08]  /*0060*/  LDC.64 R6, c[0x0][0x210] ;  /* 0x00008400ff067b82 */ /* 0x000f700000000a00 */
[----:B------:R-:W5:Y:S01]  /*0070*/  LDC.64 R14, c[0x0][0x220] ;  /* 0x00008800ff0e7b82 */ /* 0x000f620000000a00 */
[----:B-1----:R-:W-:-:S07]  /*0080*/  LOP3.LUT R2, R2, 0x7f, RZ, 0xc0, !PT ;  /* 0x0000007f02027812 */ /* 0x002fce00078ec0ff */
[----:B------:R-:W1:Y:S01]  /*0090*/  LDC.64 R16, c[0x0][0x230] ;  /* 0x00008c00ff107b82 */ /* 0x000e620000000a00 */
[----:B---3--:R-:W-:Y:S01]  /*00a0*/  LEA R3, R3, R2, 0x7 ;  /* 0x0000000203037211 */ /* 0x008fe200078e38ff */
[----:B------:R-:W-:-:S03]  /*00b0*/  HFMA2.MMA R2, -RZ, RZ, 0, 0 ;  /* 0x00000000ff027435 */ /* 0x000fc600000001ff */
[----:B------:R-:W-:-:S07]  /*00c0*/  ISETP.GE.AND P0, PT, R3, 0x1f00, PT ;  /* 0x00001f000300780c */ /* 0x000fce0003f06270 */
[----:B------:R-:W-:-:S05]  /*00d0*/  IMAD.HI R0, R3, -0x7bdef7bd, R2 ;  /* 0x8421084303007827 */ /* 0x000fca00078e0202 */
[----:B------:R-:W-:-:S04]  /*00e0*/  SHF.R.U32.HI R5, RZ, 0x1f, R0 ;  /* 0x0000001fff057819 */ /* 0x000fc80000011600 */
[----:B------:R-:W-:Y:S02]  /*00f0*/  LEA.HI.SX32 R5, R0, R5, 0x1a ;  /* 0x0000000500057211 */ /* 0x000fe400078fd2ff */
[----:B------:R-:W-:-:S03]  /*0100*/  MOV R0, RZ ;  /* 0x000000ff00007202 */ /* 0x000fc60000000f00 */
[----:B------:R-:W-:Y:S02]  /*0110*/  IMAD R19, R5, -0x7c, R3 ;  /* 0xffffff8405137824 */ /* 0x000fe400078e0203 */
[----:B------:R-:W3:Y:S02]  /*0120*/  LDC.64 R4, c[0x0][0x238] ;  /* 0x00008e00ff047b82 */ /* 0x000ee40000000a00 */
[----:B--2---:R-:W-:-:S05]  /*0130*/  IMAD.WIDE R12, R19, 0x4, R12 ;  /* 0x00000004130c7825 */ /* 0x004fca00078e020c */
[----:B------:R2:W3:Y:S01]  /*0140*/  @!P0 LDG.E.EL R0, desc[UR4][R12.64] ;  /* 0x000000040c008981 */ /* 0x0004e2000c2e1900 */
[----:B------:R-:W-:Y:S01]  /*0150*/  CS2R R8, SRZ ;  /* 0x0000000000087805 */ /* 0x000fe2000001ff00 */
[----:B----4-:R-:W-:-:S04]  /*0160*/  IMAD.WIDE R10, R19, 0x4, R10 ;  /* 0x00000004130a7825 */ /* 0x010fc800078e020a */
[----:B-----5:R-:W-:Y:S01]  /*0170*/  IMAD.WIDE R6, R3, 0x4, R6 ;  /* 0x0000000403067825 */ /* 0x020fe200078e0206 */
[----:B------:R4:W5:Y:S03]  /*0180*/  @!P0 LDG.E.EL R9, desc[UR4][R10.64] ;  /* 0x000000040a098981 */ /* 0x000966000c2e1900 */
[C---:B0-2---:R-:W-:Y:S01]  /*0190*/  IMAD.WIDE R12, R19.reuse, 0x4, R14 ;  /* 0x00000004130c7825 */ /* 0x045fe200078e020e */
[----:B------:R-:W5:Y:S03]  /*01a0*/  @!P0 LDG.E R2, desc[UR4][R6.64] ;  /* 0x0000000406028981 */ /* 0x000f66000c1e1900 */
[----:B-1----:R-:W-:Y:S01]  /*01b0*/  IMAD.WIDE R14, R19, 0x4, R16 ;  /* 0x00000004130e7825 */ /* 0x002fe200078e0210 */
[----:B------:R-:W2:Y:S01]  /*01c0*/  @!P0 LDG.E.EL R8, desc[UR4][R12.64] ;  /* 0x000000040c088981 */ /* 0x000ea2000c2e1900 */
[----:B------:R-:W-:-:S02]  /*01d0*/  CS2R R16, SRZ ;  /* 0x0000000000107805 */ /* 0x000fc4000001ff00 */
[----:B---3--:R-:W-:-:S04]  /*01e0*/  IMAD.WIDE R4, R19, 0x4, R4 ;  /* 0x0000000413047825 */ /* 0x008fc800078e0204 */
[----:B------:R-:W3:Y:S04]  /*01f0*/  @!P0 LDG.E.EL R16, desc[UR4][R14.64] ;  /* 0x000000040e108981 */ /* 0x000ee8000c2e1900 */
[----:B------:R0:W3:Y:S01]  /*0200*/  @!P0 LDG.E.EL R17, desc[UR4][R4.64] ;  /* 0x0000000404118981 */ /* 0x0000e2000c2e1900 */
[----:B----4-:R-:W-:Y:S01]  /*0210*/  HFMA2.MMA R11, -RZ, RZ, 1.625, 0 ;  /* 0x3e800000ff0b7435 */ /* 0x010fe200000001ff */
[----:B0-----:R-:W0:Y:S01]  /*0220*/  LDC.64 R4, c[0x0][0x240] ;  /* 0x00009000ff047b82 */ /* 0x001e220000000a00 */
[----:B------:R-:W-:-:S04]  /*0230*/  FADD R0, R0, 9.9999997473787516356e-06 ;  /* 0x3727c5ac00007421 */ /* 0x000fc80000000000 */
[----:B------:R-:W1:Y:S02]  /*0240*/  MUFU.SQRT R18, R0 ;  /* 0x0000000000127308 */ /* 0x000e640000002000 */
[C---:B-1----:R-:W-:Y:S02]  /*0250*/  FSETP.GT.AND P1, PT, R18.reuse, 8.50705917302346158658e+37, PT ;  /* 0x7e8000001200780b */ /* 0x042fe40003f24000 */
[----:B------:R-:W-:-:S11]  /*0260*/  FSETP.GEU.AND P2, PT, R18, 1.175494350822287508e-38, PT ;  /* 0x008000001200780b */ /* 0x000fd60003f4e000 */
[----:B------:R-:W-:-:S04]  /*0270*/  @P1 FMUL R18, R18, 0.25 ;  /* 0x3e80000012121820 */ /* 0x000fc80000400000 */
[----:B------:R-:W-:-:S06]  /*0280*/  @!P2 FMUL R18, R18, 16777216 ;  /* 0x4b8000001212a820 */ /* 0x000fcc0000400000 */
[----:B------:R-:W1:Y:S01]  /*0290*/  MUFU.RCP R18, R18 ;  /* 0x0000001200127308 */ /* 0x000e620000001000 */
[----:B------:R-:W-:Y:S01]  /*02a0*/  FSEL R11, R11, 1, P1 ;  /* 0x3f8000000b0b7808 */ /* 0x000fe20000800000 */
[----:B-----5:R-:W-:-:S04]  /*02b0*/  FADD R13, R9, R2 ;  /* 0x00000002090d7221 */ /* 0x020fc80000000000 */
[----:B------:R-:W-:Y:S01]  /*02c0*/  @!P2 FMUL R11, R11, 16777216 ;  /* 0x4b8000000b0ba820 */ /* 0x000fe20000400000 */
[----:B--2---:R-:W-:-:S03]  /*02d0*/  FADD R8, R13, -R8 ;  /* 0x800000080d087221 */ /* 0x004fc60000000000 */
[----:B-1----:R-:W-:-:S04]  /*02e0*/  FMUL R11, R18, R11 ;  /* 0x0000000b120b7220 */ /* 0x002fc80000400000 */
[----:B------:R-:W-:-:S04]  /*02f0*/  FMUL R8, R8, R11 ;  /* 0x0000000b08087220 */ /* 0x000fc80000400000 */
[----:B---3--:R-:W-:-:S05]  /*0300*/  FFMA R8, R8, R16, R17 ;  /* 0x0000001008087223 */ /* 0x008fca0000000011 */
[----:B------:R-:W-:-:S04]  /*0310*/  FSETP.GTU.AND P1, PT, R8, RZ, PT ;  /* 0x000000ff0800720b */ /* 0x000fc80003f2c000 */
[----:B------:R-:W-:-:S04]  /*0320*/  FSEL R9, R8, RZ, P1 ;  /* 0x000000ff08097208 */ /* 0x000fc80000800000 */
[C---:B------:R-:W-:Y:S01]  /*0330*/  FSETP.GEU.AND P1, PT, R9.reuse, 6, PT ;  /* 0x40c000000900780b */ /* 0x040fe20003f2e000 */
[----:B------:R1:W-:Y:S01]  /*0340*/  @!P0 STG.E desc[UR4][R6.64], R13 ;  /* 0x0000000d06008986 */ /* 0x0003e2000c101904 */
[----:B------:R-:W-:Y:S01]  /*0350*/  FSETP.NAN.AND P2, PT, R9, R9, PT ;  /* 0x000000090900720b */ /* 0x000fe20003f48000 */
[----:B0-----:R-:W-:-:S10]  /*0360*/  IMAD.WIDE R2, R3, 0x4, R4 ;  /* 0x0000000403027825 */ /* 0x001fd400078e0204 */
[----:B------:R-:W-:Y:S01]  /*0370*/  @P1 SEL R9, R9, 0x40c00000, P2 ;  /* 0x40c0000009091807 */ /* 0x000fe20001000000 */
[----:B-1----:R-:W-:Y:S06]  /*0380*/  @P0 EXIT ;  /* 0x000000000000094d */ /* 0x002fec0003800000 */
[----:B------:R-:W-:Y:S01]  /*0390*/  STG.E desc[UR4][R2.64], R9 ;  /* 0x0000000902007986 */ /* 0x000fe2000c101904 */
[----:B------:R-:W-:Y:S05]  /*03a0*/  EXIT ;  /* 0x000000000000794d */ /* 0x000fea0003800000 */
.L_x_0:
[----:B------:R-:W-:-:S00]  /*03b0*/  BRA `(.L_x_0) ;  /* 0xfffffffc00fc7947 */ /* 0x000fc0000383ffff */
[----:B------:R-:W-:-:S00]  /*03c0*/  NOP ;  /* 0x0000000000007918 */ /* 0x000fc00000000000 */
        /* <DEDUP_REMOVED lines=11> */
.L_x_1:


//--------------------- .nv.global.init           --------------------------
	.section	.nv.global.init,"aw",@progbits
.nv.global.init:
	.type		_$_str,@object
	.size		_$_str,(_$_str_$_2 - _$_str)
_$_str:
        /*0000*/ 	.byte	0x5f, 0x5f, 0x43, 0x55, 0x44, 0x41, 0x5f, 0x46, 0x54, 0x5a, 0x00
	.type		_$_str_$_2,@object
	.size		_$_str_$_2,(.L_1 - _$_str_$_2)
_$_str_$_2:
        /*000b*/ 	.byte	0x5f, 0x5f, 0x43, 0x55, 0x44, 0x41, 0x5f, 0x50, 0x52, 0x45, 0x43, 0x5f, 0x53, 0x51, 0x52, 0x54
        /*001b*/ 	.byte	0x00
.L_1:


//--------------------- .nv.constant0.triton_poi_fused__native_batch_norm_legit_no_training_convolution_hardtanh_43 --------------------------
	.section	.nv.constant0.triton_poi_fused__native_batch_norm_legit_no_training_convolution_hardtanh_43,"a",@progbits
	.sectionflags	@""
	.align	4
.nv.constant0.triton_poi_fused__native_batch_norm_legit_no_training_convolution_hardtanh_43:
	.zero		588
